	.headerflags	@"EF_CUDA_TEXMODE_UNIFIED EF_CUDA_64BIT_ADDRESS EF_CUDA_ACCELERATORS EF_CUDA_SM90 EF_CUDA_VIRTUAL_SM(EF_CUDA_SM90)"
	.elftype	@"ET_EXEC"


//--------------------- .nv.info                  --------------------------
	.section	.nv.info,"",@"SHT_CUDA_INFO"
	.align	4


	//----- nvinfo : EIATTR_REGCOUNT
	.align		4
        /*0000*/ 	.byte	0x04, 0x2f
        /*0002*/ 	.short	(.L_3 - .L_2)
	.align		4
.L_2:
        /*0004*/ 	.word	index@(triton_poi_fused__native_batch_norm_legit_no_training_cat_17)
        /*0008*/ 	.word	0x00000020


	//----- nvinfo : EIATTR_MIN_STACK_SIZE
	.align		4
.L_3:
        /*000c*/ 	.byte	0x04, 0x12
        /*000e*/ 	.short	(.L_5 - .L_4)
	.align		4
.L_4:
        /*0010*/ 	.word	index@(triton_poi_fused__native_batch_norm_legit_no_training_cat_17)
        /*0014*/ 	.word	0x00000000


	//----- nvinfo : EIATTR_FRAME_SIZE
	.align		4
.L_5:
        /*0018*/ 	.byte	0x04, 0x11
        /*001a*/ 	.short	(.L_7 - .L_6)
	.align		4
.L_6:
        /*001c*/ 	.word	index@(triton_poi_fused__native_batch_norm_legit_no_training_cat_17)
        /*0020*/ 	.word	0x00000000


	//----- nvinfo : EIATTR_MIN_STACK_SIZE
	.align		4
.L_7:
        /*0024*/ 	.byte	0x04, 0x12
        /*0026*/ 	.short	(.L_9 - .L_8)
	.align		4
.L_8:
        /*0028*/ 	.word	index@(triton_poi_fused__native_batch_norm_legit_no_training_cat_17)
        /*002c*/ 	.word	0x00000000
.L_9:


//--------------------- .nv.info.triton_poi_fused__native_batch_norm_legit_no_training_cat_17 --------------------------
	.section	.nv.info.triton_poi_fused__native_batch_norm_legit_no_training_cat_17,"",@"SHT_CUDA_INFO"
	.sectionflags	@""
	.align	4


	//----- nvinfo : EIATTR_CUDA_API_VERSION
	.align		4
        /*0000*/ 	.byte	0x04, 0x37
        /*0002*/ 	.short	(.L_11 - .L_10)
.L_10:
        /*0004*/ 	.word	0x0000007c


	//----- nvinfo : EIATTR_KPARAM_INFO
	.align		4
.L_11:
        /*0008*/ 	.byte	0x04, 0x17
        /*000a*/ 	.short	(.L_13 - .L_12)
.L_12:
        /*000c*/ 	.word	0x00000000
        /*0010*/ 	.short	0x0008
        /*0012*/ 	.short	0x0040
        /*0014*/ 	.byte	0x00, 0xf0, 0x11, 0x00


	//----- nvinfo : EIATTR_KPARAM_INFO
	.align		4
.L_13:
        /*0018*/ 	.byte	0x04, 0x17
        /*001a*/ 	.short	(.L_15 - .L_14)
.L_14:
        /*001c*/ 	.word	0x00000000
        /*0020*/ 	.short	0x0007
        /*0022*/ 	.short	0x0038
        /*0024*/ 	.byte	0x00, 0xf4, 0x21, 0x00


	//----- nvinfo : EIATTR_KPARAM_INFO
	.align		4
.L_15:
        /*0028*/ 	.byte	0x04, 0x17
        /*002a*/ 	.short	(.L_17 - .L_16)
.L_16:
        /*002c*/ 	.word	0x00000000
        /*0030*/ 	.short	0x0006
        /*0032*/ 	.short	0x0030
        /*0034*/ 	.byte	0x00, 0xf4, 0x21, 0x00


	//----- nvinfo : EIATTR_KPARAM_INFO
	.align		4
.L_17:
        /*0038*/ 	.byte	0x04, 0x17
        /*003a*/ 	.short	(.L_19 - .L_18)
.L_18:
        /*003c*/ 	.word	0x00000000
        /*0040*/ 	.short	0x0005
        /*0042*/ 	.short	0x0028
        /*0044*/ 	.byte	0x00, 0xf4, 0x21, 0x00


	//----- nvinfo : EIATTR_KPARAM_INFO
	.align		4
.L_19:
        /*0048*/ 	.byte	0x04, 0x17
        /*004a*/ 	.short	(.L_21 - .L_20)
.L_20:
        /*004c*/ 	.word	0x00000000
        /*0050*/ 	.short	0x0004
        /*0052*/ 	.short	0x0020
        /*0054*/ 	.byte	0x00, 0xf4, 0x21, 0x00


	//----- nvinfo : EIATTR_KPARAM_INFO
	.align		4
.L_21:
        /*0058*/ 	.byte	0x04, 0x17
        /*005a*/ 	.short	(.L_23 - .L_22)
.L_22:
        /*005c*/ 	.word	0x00000000
        /*0060*/ 	.short	0x0003
        /*0062*/ 	.short	0x0018
        /*0064*/ 	.byte	0x00, 0xf4, 0x21, 0x00


	//----- nvinfo : EIATTR_KPARAM_INFO
	.align		4
.L_23:
        /*0068*/ 	.byte	0x04, 0x17
        /*006a*/ 	.short	(.L_25 - .L_24)
.L_24:
        /*006c*/ 	.word	0x00000000
        /*0070*/ 	.short	0x0002
        /*0072*/ 	.short	0x0010
        /*0074*/ 	.byte	0x00, 0xf4, 0x21, 0x00


	//----- nvinfo : EIATTR_KPARAM_INFO
	.align		4
.L_25:
        /*0078*/ 	.byte	0x04, 0x17
        /*007a*/ 	.short	(.L_27 - .L_26)
.L_26:
        /*007c*/ 	.word	0x00000000
        /*0080*/ 	.short	0x0001
        /*0082*/ 	.short	0x0008
        /*0084*/ 	.byte	0x00, 0xf4, 0x21, 0x00


	//----- nvinfo : EIATTR_KPARAM_INFO
	.align		4
.L_27:
        /*0088*/ 	.byte	0x04, 0x17
        /*008a*/ 	.short	(.L_29 - .L_28)
.L_28:
        /*008c*/ 	.word	0x00000000
        /*0090*/ 	.short	0x0000
        /*0092*/ 	.short	0x0000
        /*0094*/ 	.byte	0x00, 0xf4, 0x21, 0x00


	//----- nvinfo : EIATTR_SPARSE_MMA_MASK
	.align		4
.L_29:
        /*0098*/ 	.byte	0x03, 0x50
        /*009a*/ 	.short	0x0000


	//----- nvinfo : EIATTR_MAXREG_COUNT
	.align		4
        /*009c*/ 	.byte	0x03, 0x1b
        /*009e*/ 	.short	0x00ff


	//----- nvinfo : EIATTR_EXIT_INSTR_OFFSETS
	.align		4
        /*00a0*/ 	.byte	0x04, 0x1c
        /*00a2*/ 	.short	(.L_31 - .L_30)


	//   ....[0]....
.L_30:
        /*00a4*/ 	.word	0x00000680


	//----- nvinfo : EIATTR_REQNTID
	.align		4
.L_31:
        /*00a8*/ 	.byte	0x04, 0x10
        /*00aa*/ 	.short	(.L_33 - .L_32)
.L_32:
        /*00ac*/ 	.word	0x00000080
        /*00b0*/ 	.word	0x00000001
        /*00b4*/ 	.word	0x00000001


	//----- nvinfo : EIATTR_CBANK_PARAM_SIZE
	.align		4
.L_33:
        /*00b8*/ 	.byte	0x03, 0x19
        /*00ba*/ 	.short	0x0044


	//----- nvinfo : EIATTR_PARAM_CBANK
	.align		4
        /*00bc*/ 	.byte	0x04, 0x0a
        /*00be*/ 	.short	(.L_35 - .L_34)
	.align		4
.L_34:
        /*00c0*/ 	.word	index@(.nv.constant0.triton_poi_fused__native_batch_norm_legit_no_training_cat_17)
        /*00c4*/ 	.short	0x0210
        /*00c6*/ 	.short	0x0044


	//----- nvinfo : EIATTR_SW_WAR
	.align		4
.L_35:
        /*00c8*/ 	.byte	0x04, 0x36
        /*00ca*/ 	.short	(.L_37 - .L_36)
.L_36:
        /*00cc*/ 	.word	0x00000008
.L_37:


//--------------------- .nv.callgraph             --------------------------
	.section	.nv.callgraph,"",@"SHT_CUDA_CALLGRAPH"
	.align	4
	.sectionentsize	8
	.align		4
        /*0000*/ 	.word	0x00000000
	.align		4
        /*0004*/ 	.word	0xffffffff
	.align		4
        /*0008*/ 	.word	0x00000000
	.align		4
        /*000c*/ 	.word	0xfffffffe
	.align		4
        /*0010*/ 	.word	0x00000000
	.align		4
        /*0014*/ 	.word	0xfffffffd
	.align		4
        /*0018*/ 	.word	0x00000000
	.align		4
        /*001c*/ 	.word	0xfffffffc


//--------------------- .nv.constant4             --------------------------
	.section	.nv.constant4,"a",@progbits
	.align	8
	.align		8
.nv.constant4:
        /*0000*/ 	.dword	_$_str
	.align		8
        /*0008*/ 	.dword	_$_str_$_2


//--------------------- .text.triton_poi_fused__native_batch_norm_legit_no_training_cat_17 --------------------------
	.section	.text.triton_poi_fused__native_batch_norm_legit_no_training_cat_17,"ax",@progbits
	.align	128
        .global         triton_poi_fused__native_batch_norm_legit_no_training_cat_17
        .type           triton_poi_fused__native_batch_norm_legit_no_training_cat_17,@function
        .size           triton_poi_fused__native_batch_norm_legit_no_training_cat_17,(.L_x_1 - triton_poi_fused__native_batch_norm_legit_no_training_cat_17)
        .other          triton_poi_fused__native_batch_norm_legit_no_training_cat_17,@"STO_CUDA_ENTRY STV_DEFAULT"
triton_poi_fused__native_batch_norm_legit_no_training_cat_17:
.text.triton_poi_fused__native_batch_norm_legit_no_training_cat_17:
[----:B------:R-:W-:Y:S01]  /*0000*/  LDC R1, c[0x0][0x28] ;  /* 0x00000a00ff017b82 */ /* 0x000fe20000000800 */
[----:B------:R-:W1:Y:S07]  /*0010*/  S2R R0, SR_TID.X ;  /* 0x0000000000007919 */ /* 0x000e6e0000002100 */
[----:B------:R-:W2:Y:S01]  /*0020*/  LDC.64 R4, c[0x0][0x228] ;  /* 0x00008a00ff047b82 */ /* 0x000ea20000000a00 */
[----:B------:R-:W-:Y:S01]  /*0030*/  ULDC.64 UR4, c[0x0][0x208] ;  /* 0x0000820000047ab9 */ /* 0x000fe20000000a00 */
[----:B------:R-:W3:Y:S06]  /*0040*/  S2R R3, SR_CTAID.X ;  /* 0x0000000000037919 */ /* 0x000eec0000002500 */
[----:B------:R-:W4:Y:S08]  /*0050*/  LDC.64 R28, c[0x0][0x210] ;  /* 0x00008400ff1c7b82 */ /* 0x000f300000000a00 */
[----:B------:R-:W5:Y:S01]  /*0060*/  LDC.64 R10, c[0x0][0x218] ;  /* 0x00008600ff0a7b82 */ /* 0x000f620000000a00 */
[----:B------:R-:W-:-:S02]  /*0070*/  CS2R R24, SRZ ;  /* 0x0000000000187805 */ /* 0x000fc4000001ff00 */
[----:B------:R-:W-:Y:S02]  /*0080*/  CS2R R26, SRZ ;  /* 0x00000000001a7805 */ /* 0x000fe4000001ff00 */
[----:B------:R-:W-:Y:S02]  /*0090*/  CS2R R20, SRZ ;  /* 0x0000000000147805 */ /* 0x000fe4000001ff00 */
[----:B------:R-:W-:Y:S01]  /*00a0*/  CS2R R22, SRZ ;  /* 0x0000000000167805 */ /* 0x000fe2000001ff00 */
[----:B------:R-:W5:Y:S01]  /*00b0*/  LDC.64 R8, c[0x0][0x220] ;  /* 0x00008800ff087b82 */ /* 0x000f620000000a00 */
[----:B-1----:R-:W-:-:S07]  /*00c0*/  SHF.L.U32 R0, R0, 0x2, RZ ;  /* 0x0000000200007819 */ /* 0x002fce00000006ff */
[----:B------:R-:W1:Y:S01]  /*00d0*/  LDC.64 R16, c[0x0][0x230] ;  /* 0x00008c00ff107b82 */ /* 0x000e620000000a00 */
[----:B------:R-:W-:-:S04]  /*00e0*/  LOP3.LUT R0, R0, 0x1fc, RZ, 0xc0, !PT ;  /* 0x000001fc00007812 */ /* 0x000fc800078ec0ff */
[----:B---3--:R-:W-:-:S03]  /*00f0*/  LEA R0, R3, R0, 0x9 ;  /* 0x0000000003007211 */ /* 0x008fc600078e48ff */
[----:B------:R-:W3:Y:S01]  /*0100*/  LDC.64 R12, c[0x0][0x238] ;  /* 0x00008e00ff0c7b82 */ /* 0x000ee20000000a00 */
[----:B------:R-:W-:-:S04]  /*0110*/  SHF.R.S32.HI R3, RZ, 0x1f, R0 ;  /* 0x0000001fff037819 */ /* 0x000fc80000011400 */
[----:B------:R-:W-:-:S04]  /*0120*/  LEA.HI R3, R3, R0, RZ, 0x6 ;  /* 0x0000000003037211 */ /* 0x000fc800078f30ff */
[----:B------:R-:W-:Y:S02]  /*0130*/  LOP3.LUT R7, R3, 0xffffffc0, RZ, 0xc0, !PT ;  /* 0xffffffc003077812 */ /* 0x000fe400078ec0ff */
[----:B------:R-:W-:Y:S02]  /*0140*/  SHF.R.S32.HI R3, RZ, 0x6, R3 ;  /* 0x00000006ff037819 */ /* 0x000fe40000011403 */
[----:B------:R-:W-:-:S04]  /*0150*/  IADD3 R2, R0, -R7, RZ ;  /* 0x8000000700027210 */ /* 0x000fc80007ffe0ff */
[C---:B------:R-:W-:Y:S01]  /*0160*/  ISETP.GE.AND P6, PT, R2.reuse, 0x20, PT ;  /* 0x000000200200780c */ /* 0x040fe20003fc6270 */
[C---:B--2---:R-:W-:Y:S01]  /*0170*/  IMAD.WIDE R4, R2.reuse, 0x4, R4 ;  /* 0x0000000402047825 */ /* 0x044fe200078e0204 */
[----:B------:R-:W-:Y:S02]  /*0180*/  ISETP.GT.AND P5, PT, R2, 0x1f, PT ;  /* 0x0000001f0200780c */ /* 0x000fe40003fa4270 */
[----:B------:R-:W-:-:S03]  /*0190*/  LEA R3, R3, R2, 0x5 ;  /* 0x0000000203037211 */ /* 0x000fc600078e28ff */
[----:B------:R-:W2:Y:S02]  /*01a0*/  LDG.E.EL.128 R4, desc[UR4][R4.64] ;  /* 0x0000000404047981 */ /* 0x000ea4000c2e1d00 */
[----:B----4-:R-:W-:-:S04]  /*01b0*/  IMAD.WIDE R28, R3, 0x4, R28 ;  /* 0x00000004031c7825 */ /* 0x010fc800078e021c */
[----:B-----5:R-:W-:Y:S01]  /*01c0*/  IMAD.WIDE R10, R3, 0x4, R10 ;  /* 0x00000004030a7825 */ /* 0x020fe200078e020a */
[----:B------:R-:W4:Y:S04]  /*01d0*/  @!P6 LDG.E.EL.128 R24, desc[UR4][R28.64] ;  /* 0x000000041c18e981 */ /* 0x000f28000c2e1d00 */
[----:B------:R-:W5:Y:S01]  /*01e0*/  @P5 LDG.E.EL.128 R20, desc[UR4][R10.64+-0x80] ;  /* 0xffff80040a145981 */ /* 0x000f62000c2e1d00 */
[----:B0-----:R-:W-:-:S06]  /*01f0*/  IMAD.WIDE R8, R2, 0x4, R8 ;  /* 0x0000000402087825 */ /* 0x001fcc00078e0208 */
[----:B------:R-:W5:Y:S01]  /*0200*/  LDG.E.EL.128 R8, desc[UR4][R8.64] ;  /* 0x0000000408087981 */ /* 0x000f62000c2e1d00 */
[----:B-1----:R-:W-:-:S04]  /*0210*/  IMAD.WIDE R16, R2, 0x4, R16 ;  /* 0x0000000402107825 */ /* 0x002fc800078e0210 */
[----:B---3--:R-:W-:Y:S02]  /*0220*/  IMAD.WIDE R12, R2, 0x4, R12 ;  /* 0x00000004020c7825 */ /* 0x008fe400078e020c */
[----:B------:R-:W3:Y:S04]  /*0230*/  LDG.E.EL.128 R16, desc[UR4][R16.64] ;  /* 0x0000000410107981 */ /* 0x000ee8000c2e1d00 */
[----:B------:R-:W3:Y:S01]  /*0240*/  LDG.E.EL.128 R12, desc[UR4][R12.64] ;  /* 0x000000040c0c7981 */ /* 0x000ee2000c2e1d00 */
[----:B--2---:R-:W-:Y:S01]  /*0250*/  FADD R2, R4, 0.0010000000474974513054 ;  /* 0x3a83126f04027421 */ /* 0x004fe20000000000 */
[----:B------:R-:W-:Y:S01]  /*0260*/  FADD R5, R5, 0.0010000000474974513054 ;  /* 0x3a83126f05057421 */ /* 0x000fe20000000000 */
[----:B------:R-:W-:Y:S01]  /*0270*/  FADD R6, R6, 0.0010000000474974513054 ;  /* 0x3a83126f06067421 */ /* 0x000fe20000000000 */
[----:B------:R-:W-:-:S02]  /*0280*/  FADD R7, R7, 0.0010000000474974513054 ;  /* 0x3a83126f07077421 */ /* 0x000fc40000000000 */
[----:B------:R0:W1:Y:S01]  /*0290*/  MUFU.SQRT R3, R5 ;  /* 0x0000000500037308 */ /* 0x0000620000002000 */
[----:B----4-:R-:W-:Y:S02]  /*02a0*/  SEL R26, R26, RZ, !P6 ;  /* 0x000000ff1a1a7207 */ /* 0x010fe40007000000 */
[----:B------:R-:W-:Y:S02]  /*02b0*/  SEL R27, R27, RZ, !P6 ;  /* 0x000000ff1b1b7207 */ /* 0x000fe40007000000 */
[----:B-----5:R-:W-:-:S03]  /*02c0*/  @P6 SEL R26, R22, RZ, P5 ;  /* 0x000000ff161a6207 */ /* 0x020fc60002800000 */
[----:B------:R-:W2:Y:S01]  /*02d0*/  MUFU.SQRT R2, R2 ;  /* 0x0000000200027308 */ /* 0x000ea20000002000 */
[----:B0-----:R-:W-:Y:S01]  /*02e0*/  HFMA2.MMA R5, -RZ, RZ, 1.625, 0 ;  /* 0x3e800000ff057435 */ /* 0x001fe200000001ff */
[----:B------:R-:W-:Y:S02]  /*02f0*/  SEL R25, R25, RZ, !P6 ;  /* 0x000000ff19197207 */ /* 0x000fe40007000000 */
[----:B------:R-:W-:Y:S02]  /*0300*/  SEL R24, R24, RZ, !P6 ;  /* 0x000000ff18187207 */ /* 0x000fe40007000000 */
[----:B------:R-:W-:Y:S02]  /*0310*/  @P6 SEL R27, R23, RZ, P5 ;  /* 0x000000ff171b6207 */ /* 0x000fe40002800000 */
[----:B------:R-:W0:Y:S01]  /*0320*/  MUFU.SQRT R4, R6 ;  /* 0x0000000600047308 */ /* 0x000e220000002000 */
[C---:B-1----:R-:W-:Y:S02]  /*0330*/  FSETP.GT.AND P2, PT, R3.reuse, 8.50705917302346158658e+37, PT ;  /* 0x7e8000000300780b */ /* 0x042fe40003f44000 */
[----:B------:R-:W-:Y:S01]  /*0340*/  FSETP.GEU.AND P3, PT, R3, 1.175494350822287508e-38, PT ;  /* 0x008000000300780b */ /* 0x000fe20003f6e000 */
[----:B------:R-:W-:Y:S01]  /*0350*/  FADD R11, -R11, R27 ;  /* 0x0000001b0b0b7221 */ /* 0x000fe20000000100 */
[----:B------:R-:W-:-:S02]  /*0360*/  @P6 SEL R25, R21, RZ, P5 ;  /* 0x000000ff15196207 */ /* 0x000fc40002800000 */
[C---:B--2---:R-:W-:Y:S01]  /*0370*/  FSETP.GT.AND P0, PT, R2.reuse, 8.50705917302346158658e+37, PT ;  /* 0x7e8000000200780b */ /* 0x044fe20003f04000 */
[----:B------:R1:W2:Y:S01]  /*0380*/  MUFU.SQRT R22, R7 ;  /* 0x0000000700167308 */ /* 0x0002a20000002000 */
[----:B------:R-:W-:Y:S02]  /*0390*/  FSETP.GEU.AND P1, PT, R2, 1.175494350822287508e-38, PT ;  /* 0x008000000200780b */ /* 0x000fe40003f2e000 */
[----:B------:R-:W-:-:S03]  /*03a0*/  @P6 SEL R24, R20, RZ, P5 ;  /* 0x000000ff14186207 */ /* 0x000fc60002800000 */
[----:B------:R-:W-:Y:S01]  /*03b0*/  @P2 FMUL R3, R3, 0.25 ;  /* 0x3e80000003032820 */ /* 0x000fe20000400000 */
[C---:B0-----:R-:W-:Y:S02]  /*03c0*/  FSETP.GT.AND P4, PT, R4.reuse, 8.50705917302346158658e+37, PT ;  /* 0x7e8000000400780b */ /* 0x041fe40003f84000 */
[----:B------:R-:W-:Y:S01]  /*03d0*/  FSETP.GEU.AND P6, PT, R4, 1.175494350822287508e-38, PT ;  /* 0x008000000400780b */ /* 0x000fe20003fce000 */
[----:B------:R-:W-:Y:S01]  /*03e0*/  @!P3 FMUL R3, R3, 16777216 ;  /* 0x4b8000000303b820 */ /* 0x000fe20000400000 */
[C---:B-1----:R-:W-:Y:S01]  /*03f0*/  FSEL R7, R5.reuse, 1, P0 ;  /* 0x3f80000005077808 */ /* 0x042fe20000000000 */
[----:B------:R-:W-:Y:S01]  /*0400*/  @P0 FMUL R2, R2, 0.25 ;  /* 0x3e80000002020820 */ /* 0x000fe20000400000 */
[----:B------:R-:W-:Y:S02]  /*0410*/  FSEL R21, R5, 1, P4 ;  /* 0x3f80000005157808 */ /* 0x000fe40002000000 */
[----:B--2---:R-:W-:Y:S01]  /*0420*/  FSETP.GT.AND P5, PT, R22, 8.50705917302346158658e+37, PT ;  /* 0x7e8000001600780b */ /* 0x004fe20003fa4000 */
[----:B------:R-:W-:Y:S01]  /*0430*/  @!P1 FMUL R2, R2, 16777216 ;  /* 0x4b80000002029820 */ /* 0x000fe20000400000 */
[----:B------:R-:W-:Y:S01]  /*0440*/  FSETP.GEU.AND P0, PT, R22, 1.175494350822287508e-38, PT ;  /* 0x008000001600780b */ /* 0x000fe20003f0e000 */
[----:B------:R-:W-:Y:S01]  /*0450*/  MUFU.RCP R3, R3 ;  /* 0x0000000300037308 */ /* 0x000fe20000001000 */
[----:B------:R-:W-:Y:S01]  /*0460*/  @!P1 FMUL R7, R7, 16777216 ;  /* 0x4b80000007079820 */ /* 0x000fe20000400000 */
[----:B------:R-:W-:Y:S01]  /*0470*/  @P4 FMUL R4, R4, 0.25 ;  /* 0x3e80000004044820 */ /* 0x000fe20000400000 */
[----:B------:R-:W-:Y:S01]  /*0480*/  FSEL R23, R5, 1, P5 ;  /* 0x3f80000005177808 */ /* 0x000fe20002800000 */
[----:B------:R-:W-:-:S02]  /*0490*/  @!P6 FMUL R21, R21, 16777216 ;  /* 0x4b8000001515e820 */ /* 0x000fc40000400000 */
[----:B------:R-:W-:Y:S02]  /*04a0*/  @!P6 FMUL R4, R4, 16777216 ;  /* 0x4b8000000404e820 */ /* 0x000fe40000400000 */
[----:B------:R0:W1:Y:S02]  /*04b0*/  MUFU.RCP R20, R2 ;  /* 0x0000000200147308 */ /* 0x0000640000001000 */
[----:B------:R-:W-:Y:S02]  /*04c0*/  @P5 FMUL R22, R22, 0.25 ;  /* 0x3e80000016165820 */ /* 0x000fe40000400000 */
[----:B------:R-:W-:Y:S02]  /*04d0*/  @!P0 FMUL R23, R23, 16777216 ;  /* 0x4b80000017178820 */ /* 0x000fe40000400000 */
[----:B------:R-:W-:Y:S02]  /*04e0*/  @!P0 FMUL R22, R22, 16777216 ;  /* 0x4b80000016168820 */ /* 0x000fe40000400000 */
[----:B------:R2:W4:Y:S01]  /*04f0*/  MUFU.RCP R6, R4 ;  /* 0x0000000400067308 */ /* 0x0005220000001000 */
[----:B0-----:R-:W-:-:S05]  /*0500*/  FSEL R2, R5, 1, P2 ;  /* 0x3f80000005027808 */ /* 0x001fca0001000000 */
[----:B------:R-:W-:Y:S01]  /*0510*/  @!P3 FMUL R2, R2, 16777216 ;  /* 0x4b8000000202b820 */ /* 0x000fe20000400000 */
[----:B-1----:R-:W-:Y:S01]  /*0520*/  FMUL R20, R20, R7 ;  /* 0x0000000714147220 */ /* 0x002fe20000400000 */
[----:B------:R-:W0:Y:S01]  /*0530*/  MUFU.RCP R22, R22 ;  /* 0x0000001600167308 */ /* 0x000e220000001000 */
[----:B--2---:R-:W1:Y:S01]  /*0540*/  LDC.64 R4, c[0x0][0x248] ;  /* 0x00009200ff047b82 */ /* 0x004e620000000a00 */
[----:B------:R-:W-:Y:S01]  /*0550*/  FMUL R7, R3, R2 ;  /* 0x0000000203077220 */ /* 0x000fe20000400000 */
[----:B----4-:R-:W-:Y:S01]  /*0560*/  FMUL R6, R6, R21 ;  /* 0x0000001506067220 */ /* 0x010fe20000400000 */
[----:B------:R-:W-:-:S05]  /*0570*/  FADD R21, -R8, R24 ;  /* 0x0000001808157221 */ /* 0x000fca0000000100 */
[----:B------:R-:W2:Y:S01]  /*0580*/  LDC.64 R2, c[0x0][0x240] ;  /* 0x00009000ff027b82 */ /* 0x000ea20000000a00 */
[----:B------:R-:W-:Y:S01]  /*0590*/  FMUL R21, R21, R20 ;  /* 0x0000001415157220 */ /* 0x000fe20000400000 */
[----:B------:R-:W-:Y:S01]  /*05a0*/  FADD R20, -R9, R25 ;  /* 0x0000001909147221 */ /* 0x000fe20000000100 */
[----:B------:R-:W-:Y:S01]  /*05b0*/  FADD R9, -R10, R26 ;  /* 0x0000001a0a097221 */ /* 0x000fe20000000100 */
[----:B0-----:R-:W-:Y:S01]  /*05c0*/  FMUL R8, R22, R23 ;  /* 0x0000001716087220 */ /* 0x001fe20000400000 */
[----:B---3--:R-:W-:Y:S01]  /*05d0*/  FFMA R12, R16, R21, R12 ;  /* 0x00000015100c7223 */ /* 0x008fe2000000000c */
[----:B------:R-:W-:Y:S01]  /*05e0*/  FMUL R20, R20, R7 ;  /* 0x0000000714147220 */ /* 0x000fe20000400000 */
[----:B------:R-:W-:Y:S01]  /*05f0*/  FMUL R9, R9, R6 ;  /* 0x0000000609097220 */ /* 0x000fe20000400000 */
[----:B------:R-:W-:Y:S02]  /*0600*/  FMUL R8, R11, R8 ;  /* 0x000000080b087220 */ /* 0x000fe40000400000 */
[----:B------:R-:W-:Y:S01]  /*0610*/  FFMA R13, R17, R20, R13 ;  /* 0x00000014110d7223 */ /* 0x000fe2000000000d */
[----:B------:R-:W-:Y:S01]  /*0620*/  FFMA R14, R18, R9, R14 ;  /* 0x00000009120e7223 */ /* 0x000fe2000000000e */
[----:B------:R-:W-:Y:S01]  /*0630*/  FFMA R15, R19, R8, R15 ;  /* 0x00000008130f7223 */ /* 0x000fe2000000000f */
[----:B-1----:R-:W-:-:S04]  /*0640*/  IMAD.WIDE R4, R0, 0x4, R4 ;  /* 0x0000000400047825 */ /* 0x002fc800078e0204 */
[----:B--2---:R-:W-:-:S05]  /*0650*/  IMAD.WIDE R2, R0, 0x4, R2 ;  /* 0x0000000400027825 */ /* 0x004fca00078e0202 */
[----:B------:R-:W-:Y:S04]  /*0660*/  STG.E.128 desc[UR4][R2.64], R24 ;  /* 0x0000001802007986 */ /* 0x000fe8000c101d04 */
[----:B------:R-:W-:Y:S01]  /*0670*/  STG.E.128 desc[UR4][R4.64], R12 ;  /* 0x0000000c04007986 */ /* 0x000fe2000c101d04 */
[----:B------:R-:W-:Y:S05]  /*0680*/  EXIT ;  /* 0x000000000000794d */ /* 0x000fea0003800000 */
.L_x_0:
[----:B------:R-:W-:-:S00]  /*0690*/  BRA `(.L_x_0) ;  /* 0xfffffffc00fc7947 */ /* 0x000fc0000383ffff */
[----:B------:R-:W-:-:S00]  /*06a0*/  NOP ;  /* 0x0000000000007918 */ /* 0x000fc00000000000 */
        /* <DEDUP_REMOVED lines=13> */
.L_x_1:


//--------------------- .nv.global.init           --------------------------
	.section	.nv.global.init,"aw",@progbits
.nv.global.init:
	.type		_$_str,@object
	.size		_$_str,(_$_str_$_2 - _$_str)
_$_str:
        /*0000*/ 	.byte	0x5f, 0x5f, 0x43, 0x55, 0x44, 0x41, 0x5f, 0x46, 0x54, 0x5a, 0x00
	.type		_$_str_$_2,@object
	.size		_$_str_$_2,(.L_1 - _$_str_$_2)
_$_str_$_2:
        /*000b*/ 	.byte	0x5f, 0x5f, 0x43, 0x55, 0x44, 0x41, 0x5f, 0x50, 0x52, 0x45, 0x43, 0x5f, 0x53, 0x51, 0x52, 0x54
        /*001b*/ 	.byte	0x00
.L_1:


//--------------------- .nv.constant0.triton_poi_fused__native_batch_norm_legit_no_training_cat_17 --------------------------
	.section	.nv.constant0.triton_poi_fused__native_batch_norm_legit_no_training_cat_17,"a",@progbits
	.sectionflags	@""
	.align	4
.nv.constant0.triton_poi_fused__native_batch_norm_legit_no_training_cat_17:
	.zero		596
